//
// Generated by NVIDIA NVVM Compiler
//
// Compiler Build ID: CL-36424714
// Cuda compilation tools, release 13.0, V13.0.88
// Based on NVVM 20.0.0
//

.version 9.0
.target sm_100
.address_size 64

	// .globl	acosKernel

.visible .entry acosKernel(
	.param .u64 .ptr .align 1 acosKernel_param_0,
	.param .u32 acosKernel_param_1,
	.param .u64 .ptr .align 1 acosKernel_param_2,
	.param .u32 acosKernel_param_3,
	.param .u32 acosKernel_param_4
)
{
	.reg .pred 	%p<7>;
	.reg .b32 	%r<21>;
	.reg .b64 	%rd<9>;
	.reg .b64 	%fd<70>;

	ld.param.u64 	%rd1, [acosKernel_param_0];
	ld.param.u32 	%r3, [acosKernel_param_1];
	ld.param.u64 	%rd2, [acosKernel_param_2];
	ld.param.u32 	%r4, [acosKernel_param_3];
	ld.param.u32 	%r5, [acosKernel_param_4];
	mov.u32 	%r6, %ctaid.x;
	mov.u32 	%r7, %ntid.x;
	mov.u32 	%r8, %tid.x;
	mad.lo.s32 	%r1, %r6, %r7, %r8;
	setp.ge.s32 	%p1, %r1, %r5;
	@%p1 bra 	$L__BB0_7;
	cvta.to.global.u64 	%rd3, %rd1;
	mul.lo.s32 	%r9, %r3, %r1;
	mul.wide.s32 	%rd4, %r9, 8;
	add.s64 	%rd5, %rd3, %rd4;
	ld.global.f64 	%fd1, [%rd5];
	{
	.reg .b32 %temp; 
	mov.b64 	{%temp, %r2}, %fd1;
	}
	abs.f64 	%fd2, %fd1;
	{
	.reg .b32 %temp; 
	mov.b64 	{%temp, %r10}, %fd2;
	}
	setp.gt.s32 	%p2, %r10, 1071801957;
	@%p2 bra 	$L__BB0_5;
	mul.f64 	%fd48, %fd1, %fd1;
	fma.rn.f64 	%fd49, %fd48, 0d3FB0066BDC1895E9, 0dBFB3823B180754AF;
	fma.rn.f64 	%fd50, %fd49, %fd48, 0d3FB11E52CC2F79AE;
	fma.rn.f64 	%fd51, %fd50, %fd48, 0dBF924EAF3526861B;
	fma.rn.f64 	%fd52, %fd51, %fd48, 0d3F91DF02A31E6CB7;
	fma.rn.f64 	%fd53, %fd52, %fd48, 0d3F847D18B0EEC6CC;
	fma.rn.f64 	%fd54, %fd53, %fd48, 0d3F8D0AF961BA53B0;
	fma.rn.f64 	%fd55, %fd54, %fd48, 0d3F91BF7734CF1C48;
	fma.rn.f64 	%fd56, %fd55, %fd48, 0d3F96E91483144EF7;
	fma.rn.f64 	%fd57, %fd56, %fd48, 0d3F9F1C6E0A4F9F81;
	fma.rn.f64 	%fd58, %fd57, %fd48, 0d3FA6DB6DC27FA92B;
	fma.rn.f64 	%fd59, %fd58, %fd48, 0d3FB333333320F91B;
	fma.rn.f64 	%fd60, %fd59, %fd48, 0d3FC5555555555F4D;
	mul.f64 	%fd61, %fd48, %fd60;
	fma.rn.f64 	%fd3, %fd61, %fd2, %fd2;
	setp.gt.s32 	%p6, %r2, -1;
	@%p6 bra 	$L__BB0_4;
	mov.f64 	%fd66, 0d3C91A62633145C07;
	add.rn.f64 	%fd67, %fd3, %fd66;
	mov.f64 	%fd68, 0d3FF921FB54442D18;
	add.rn.f64 	%fd69, %fd68, %fd67;
	bra.uni 	$L__BB0_6;
$L__BB0_4:
	mov.f64 	%fd62, 0dBC91A62633145C07;
	add.rn.f64 	%fd63, %fd3, %fd62;
	neg.f64 	%fd64, %fd63;
	mov.f64 	%fd65, 0d3FF921FB54442D18;
	add.rn.f64 	%fd69, %fd65, %fd64;
	bra.uni 	$L__BB0_6;
$L__BB0_5:
	mov.f64 	%fd8, 0d3FF0000000000000;
	sub.f64 	%fd9, %fd8, %fd2;
	{
	.reg .b32 %temp; 
	mov.b64 	{%r11, %temp}, %fd9;
	}
	{
	.reg .b32 %temp; 
	mov.b64 	{%temp, %r12}, %fd9;
	}
	add.s32 	%r13, %r12, -1048576;
	mov.b64 	%fd10, {%r11, %r13};
	rsqrt.approx.ftz.f64 	%fd11, %fd10;
	{
	.reg .b32 %temp; 
	mov.b64 	{%r14, %temp}, %fd11;
	}
	{
	.reg .b32 %temp; 
	mov.b64 	{%temp, %r15}, %fd11;
	}
	add.s32 	%r16, %r15, -1048576;
	mov.b64 	%fd12, {%r14, %r16};
	mul.f64 	%fd13, %fd10, %fd11;
	neg.f64 	%fd14, %fd13;
	fma.rn.f64 	%fd15, %fd13, %fd14, %fd10;
	fma.rn.f64 	%fd16, %fd15, %fd12, %fd13;
	neg.f64 	%fd17, %fd16;
	fma.rn.f64 	%fd18, %fd11, %fd17, 0d3FF0000000000000;
	fma.rn.f64 	%fd19, %fd18, %fd12, %fd12;
	fma.rn.f64 	%fd20, %fd16, %fd17, %fd10;
	fma.rn.f64 	%fd21, %fd20, %fd19, %fd16;
	{
	.reg .b32 %temp; 
	mov.b64 	{%r17, %temp}, %fd21;
	}
	{
	.reg .b32 %temp; 
	mov.b64 	{%temp, %r18}, %fd21;
	}
	add.s32 	%r19, %r18, 1048576;
	mov.b64 	%fd22, {%r17, %r19};
	fma.rn.f64 	%fd23, %fd9, 0d3EC715B371155F70, 0dBEBAC2FE66FAAC4B;
	fma.rn.f64 	%fd24, %fd23, %fd9, 0d3ED9A9B88EFCD9B8;
	fma.rn.f64 	%fd25, %fd24, %fd9, 0d3EDD0F40A8A0C4C3;
	fma.rn.f64 	%fd26, %fd25, %fd9, 0d3EF46D4CFA9E0E1F;
	fma.rn.f64 	%fd27, %fd26, %fd9, 0d3F079C168D1E2422;
	fma.rn.f64 	%fd28, %fd27, %fd9, 0d3F1C9A88C3BCA540;
	fma.rn.f64 	%fd29, %fd28, %fd9, 0d3F31C4E64BD476DF;
	fma.rn.f64 	%fd30, %fd29, %fd9, 0d3F46E8BA60009C8F;
	fma.rn.f64 	%fd31, %fd30, %fd9, 0d3F5F1C71C62B05A2;
	fma.rn.f64 	%fd32, %fd31, %fd9, 0d3F76DB6DB6DC9F2C;
	fma.rn.f64 	%fd33, %fd32, %fd9, 0d3F9333333333329C;
	fma.rn.f64 	%fd34, %fd33, %fd9, 0d3FB5555555555555;
	setp.lt.s32 	%p3, %r12, 1;
	mov.f64 	%fd35, 0d0000000000000000;
	mul.rn.f64 	%fd36, %fd2, %fd35;
	mul.f64 	%fd37, %fd9, %fd34;
	fma.rn.f64 	%fd38, %fd37, %fd22, %fd22;
	selp.f64 	%fd39, %fd36, %fd38, %p3;
	setp.lt.s32 	%p4, %r12, 0;
	mov.f64 	%fd40, 0d7FF0000000000000;
	mul.rn.f64 	%fd41, %fd39, %fd40;
	selp.f64 	%fd42, %fd41, %fd39, %p4;
	setp.lt.s32 	%p5, %r2, 0;
	mov.f64 	%fd43, 0dBCA1A62633145C07;
	add.rn.f64 	%fd44, %fd42, %fd43;
	neg.f64 	%fd45, %fd44;
	mov.f64 	%fd46, 0d400921FB54442D18;
	add.rn.f64 	%fd47, %fd46, %fd45;
	selp.f64 	%fd69, %fd47, %fd42, %p5;
$L__BB0_6:
	mul.lo.s32 	%r20, %r4, %r1;
	cvta.to.global.u64 	%rd6, %rd2;
	mul.wide.s32 	%rd7, %r20, 8;
	add.s64 	%rd8, %rd6, %rd7;
	st.global.f64 	[%rd8], %fd69;
$L__BB0_7:
	ret;

}


// ===== COMPILED SASS (sm_100) =====

	.target	sm_100

	.elftype	@"ET_EXEC"


//--------------------- .note.nv.tkinfo           --------------------------
	.section	.note.nv.tkinfo,"",@"SHT_NOTE"
	.sectionflags	@"SHF_NOTE_NV_TKINFO"
	.tkinfo
        /*0018*/ 	.word	0x00000002
        /*0030*/ 	.string	""
        /*0030*/ 	.string	"ptxas"
        /*0030*/ 	.string	"Cuda compilation tools, release 13.0, V13.0.88"
        /*0030*/ 	.string	"Build cuda_13.0.r13.0/compiler.36424714_0"
        /*0030*/ 	.string	"-arch sm_100 -m 64 "



//--------------------- .note.nv.cuinfo           --------------------------
	.section	.note.nv.cuinfo,"",@"SHT_NOTE"
	.sectionflags	@"SHF_NOTE_NV_CUINFO"
        /*0018*/ 	.short	0x0002
        /*001a*/ 	.short	0x0064
        /*001c*/ 	.short	0x0082
	.zero		2


//--------------------- .nv.info                  --------------------------
	.section	.nv.info,"",@"SHT_CUDA_INFO"
	.align	4


	//----- nvinfo : EIATTR_REGCOUNT
	.align		4
        /*0000*/ 	.byte	0x04, 0x2f
        /*0002*/ 	.short	(.L_1 - .L_0)
	.align		4
.L_0:
        /*0004*/ 	.word	index@(acosKernel)
        /*0008*/ 	.word	0x00000014


	//----- nvinfo : EIATTR_FRAME_SIZE
	.align		4
.L_1:
        /*000c*/ 	.byte	0x04, 0x11
        /*000e*/ 	.short	(.L_3 - .L_2)
	.align		4
.L_2:
        /*0010*/ 	.word	index@(acosKernel)
        /*0014*/ 	.word	0x00000000


	//----- nvinfo : EIATTR_MIN_STACK_SIZE
	.align		4
.L_3:
        /*0018*/ 	.byte	0x04, 0x12
        /*001a*/ 	.short	(.L_5 - .L_4)
	.align		4
.L_4:
        /*001c*/ 	.word	index@(acosKernel)
        /*0020*/ 	.word	0x00000000
.L_5:


//--------------------- .nv.compat                --------------------------
	.section	.nv.compat,"",@"SHT_CUDA_COMPAT_INFO"
	.align	4
        /*0000*/ 	.byte	0x02, 0x09, 0x00, 0x00, 0x02, 0x02, 0x01, 0x00, 0x02, 0x05, 0x05, 0x00, 0x03, 0x07, 0x01, 0x01
        /*0010*/ 	.byte	0x02, 0x03, 0x00, 0x00, 0x02, 0x06, 0x01, 0x00, 0x04, 0x0b, 0x08, 0x00, 0x01, 0x00, 0x00, 0x00
        /*0020*/ 	.byte	0x00, 0x00, 0x00, 0x00


//--------------------- .nv.info.acosKernel       --------------------------
	.section	.nv.info.acosKernel,"",@"SHT_CUDA_INFO"
	.sectionflags	@""
	.align	4


	//----- nvinfo : EIATTR_CUDA_API_VERSION
	.align		4
        /*0000*/ 	.byte	0x04, 0x37
        /*0002*/ 	.short	(.L_7 - .L_6)
.L_6:
        /*0004*/ 	.word	0x00000082


	//----- nvinfo : EIATTR_KPARAM_INFO
	.align		4
.L_7:
        /*0008*/ 	.byte	0x04, 0x17
        /*000a*/ 	.short	(.L_9 - .L_8)
.L_8:
        /*000c*/ 	.word	0x00000000
        /*0010*/ 	.short	0x0004
        /*0012*/ 	.short	0x001c
        /*0014*/ 	.byte	0x00, 0xf0, 0x11, 0x00


	//----- nvinfo : EIATTR_KPARAM_INFO
	.align		4
.L_9:
        /*0018*/ 	.byte	0x04, 0x17
        /*001a*/ 	.short	(.L_11 - .L_10)
.L_10:
        /*001c*/ 	.word	0x00000000
        /*0020*/ 	.short	0x0003
        /*0022*/ 	.short	0x0018
        /*0024*/ 	.byte	0x00, 0xf0, 0x11, 0x00


	//----- nvinfo : EIATTR_KPARAM_INFO
	.align		4
.L_11:
        /*0028*/ 	.byte	0x04, 0x17
        /*002a*/ 	.short	(.L_13 - .L_12)
.L_12:
        /*002c*/ 	.word	0x00000000
        /*0030*/ 	.short	0x0002
        /*0032*/ 	.short	0x0010
        /*0034*/ 	.byte	0x00, 0xf5, 0x21, 0x00


	//----- nvinfo : EIATTR_KPARAM_INFO
	.align		4
.L_13:
        /*0038*/ 	.byte	0x04, 0x17
        /*003a*/ 	.short	(.L_15 - .L_14)
.L_14:
        /*003c*/ 	.word	0x00000000
        /*0040*/ 	.short	0x0001
        /*0042*/ 	.short	0x0008
        /*0044*/ 	.byte	0x00, 0xf0, 0x11, 0x00


	//----- nvinfo : EIATTR_KPARAM_INFO
	.align		4
.L_15:
        /*0048*/ 	.byte	0x04, 0x17
        /*004a*/ 	.short	(.L_17 - .L_16)
.L_16:
        /*004c*/ 	.word	0x00000000
        /*0050*/ 	.short	0x0000
        /*0052*/ 	.short	0x0000
        /*0054*/ 	.byte	0x00, 0xf5, 0x21, 0x00


	//----- nvinfo : EIATTR_SPARSE_MMA_MASK
	.align		4
.L_17:
        /*0058*/ 	.byte	0x03, 0x50
        /*005a*/ 	.short	0x0000


	//----- nvinfo : EIATTR_MAXREG_COUNT
	.align		4
        /*005c*/ 	.byte	0x03, 0x1b
        /*005e*/ 	.short	0x00ff


	//----- nvinfo : EIATTR_MERCURY_ISA_VERSION
	.align		4
        /*0060*/ 	.byte	0x03, 0x5f
        /*0062*/ 	.short	0x0101


	//----- nvinfo : EIATTR_VRC_CTA_INIT_COUNT
	.align		4
        /*0064*/ 	.byte	0x02, 0x4a
	.zero		1
	.zero		1


	//----- nvinfo : EIATTR_EXIT_INSTR_OFFSETS
	.align		4
        /*0068*/ 	.byte	0x04, 0x1c
        /*006a*/ 	.short	(.L_19 - .L_18)


	//   ....[0]....
.L_18:
        /*006c*/ 	.word	0x00000070


	//   ....[1]....
        /*0070*/ 	.word	0x00000950


	//----- nvinfo : EIATTR_CRS_STACK_SIZE
	.align		4
.L_19:
        /*0074*/ 	.byte	0x04, 0x1e
        /*0076*/ 	.short	(.L_21 - .L_20)
.L_20:
        /*0078*/ 	.word	0x00000000


	//----- nvinfo : EIATTR_CBANK_PARAM_SIZE
	.align		4
.L_21:
        /*007c*/ 	.byte	0x03, 0x19
        /*007e*/ 	.short	0x0020


	//----- nvinfo : EIATTR_PARAM_CBANK
	.align		4
        /*0080*/ 	.byte	0x04, 0x0a
        /*0082*/ 	.short	(.L_23 - .L_22)
	.align		4
.L_22:
        /*0084*/ 	.word	index@(.nv.constant0.acosKernel)
        /*0088*/ 	.short	0x0380
        /*008a*/ 	.short	0x0020


	//----- nvinfo : EIATTR_SW_WAR
	.align		4
.L_23:
        /*008c*/ 	.byte	0x04, 0x36
        /*008e*/ 	.short	(.L_25 - .L_24)
.L_24:
        /*0090*/ 	.word	0x00000008
.L_25:


//--------------------- .nv.callgraph             --------------------------
	.section	.nv.callgraph,"",@"SHT_CUDA_CALLGRAPH"
	.align	4
	.sectionentsize	8
	.align		4
        /*0000*/ 	.word	0x00000000
	.align		4
        /*0004*/ 	.word	0xffffffff
	.align		4
        /*0008*/ 	.word	0x00000000
	.align		4
        /*000c*/ 	.word	0xfffffffe
	.align		4
        /*0010*/ 	.word	0x00000000
	.align		4
        /*0014*/ 	.word	0xfffffffd
	.align		4
        /*0018*/ 	.word	0x00000000
	.align		4
        /*001c*/ 	.word	0xfffffffc


//--------------------- .text.acosKernel          --------------------------
	.section	.text.acosKernel,"ax",@progbits
	.align	128
        .global         acosKernel
        .type           acosKernel,@function
        .size           acosKernel,(.L_x_4 - acosKernel)
        .other          acosKernel,@"STO_CUDA_ENTRY STV_DEFAULT"
acosKernel:
.text.acosKernel:
[----:B------:R-:W-:Y:S01]  /*0000*/  LDC R1, c[0x0][0x37c] ;  /* 0x0000df00ff017b82 */ /* 0x000fe20000000800 */
[----:B------:R-:W0:Y:S07]  /*0010*/  S2R R3, SR_TID.X ;  /* 0x0000000000037919 */ /* 0x000e2e0000002100 */
[----:B------:R-:W0:Y:S01]  /*0020*/  S2UR UR4, SR_CTAID.X ;  /* 0x00000000000479c3 */ /* 0x000e220000002500 */
[----:B------:R-:W1:Y:S07]  /*0030*/  LDCU UR5, c[0x0][0x39c] ;  /* 0x00007380ff0577ac */ /* 0x000e6e0008000800 */
[----:B------:R-:W0:Y:S02]  /*0040*/  LDC R0, c[0x0][0x360] ;  /* 0x0000d800ff007b82 */ /* 0x000e240000000800 */
[----:B0-----:R-:W-:-:S05]  /*0050*/  IMAD R0, R0, UR4, R3 ;  /* 0x0000000400007c24 */ /* 0x001fca000f8e0203 */
[----:B-1----:R-:W-:-:S13]  /*0060*/  ISETP.GE.AND P0, PT, R0, UR5, PT ;  /* 0x0000000500007c0c */ /* 0x002fda000bf06270 */
[----:B------:R-:W-:Y:S05]  /*0070*/  @P0 EXIT ;  /* 0x000000000000094d */ /* 0x000fea0003800000 */
[----:B------:R-:W0:Y:S01]  /*0080*/  LDC.64 R2, c[0x0][0x380] ;  /* 0x0000e000ff027b82 */ /* 0x000e220000000a00 */
[----:B------:R-:W1:Y:S01]  /*0090*/  LDCU UR6, c[0x0][0x388] ;  /* 0x00007100ff0677ac */ /* 0x000e620008000800 */
[----:B------:R-:W2:Y:S01]  /*00a0*/  LDCU.64 UR4, c[0x0][0x358] ;  /* 0x00006b00ff0477ac */ /* 0x000ea20008000a00 */
[----:B-1----:R-:W-:-:S04]  /*00b0*/  IMAD R5, R0, UR6, RZ ;  /* 0x0000000600057c24 */ /* 0x002fc8000f8e02ff */
[----:B0-----:R-:W-:-:S06]  /*00c0*/  IMAD.WIDE R2, R5, 0x8, R2 ;  /* 0x0000000805027825 */ /* 0x001fcc00078e0202 */
[----:B--2---:R-:W2:Y:S01]  /*00d0*/  LDG.E.64 R2, desc[UR4][R2.64] ;  /* 0x0000000402027981 */ /* 0x004ea2000c1e1b00 */
[----:B------:R-:W-:Y:S01]  /*00e0*/  BSSY.RECONVERGENT B0, `(.L_x_0) ;  /* 0x0000081000007945 */ /* 0x000fe20003800200 */
[----:B--2---:R-:W-:-:S10]  /*00f0*/  DADD R4, -RZ, |R2| ;  /* 0x00000000ff047229 */ /* 0x004fd40000000502 */
[----:B------:R-:W-:-:S13]  /*0100*/  ISETP.GT.AND P0, PT, R5, 0x3fe26665, PT ;  /* 0x3fe266650500780c */ /* 0x000fda0003f04270 */
[----:B------:R-:W-:Y:S05]  /*0110*/  @P0 BRA `(.L_x_1) ;  /* 0x0000000000d40947 */ /* 0x000fea0003800000 */
[----:B------:R-:W-:Y:S01]  /*0120*/  DMUL R4, R2, R2 ;  /* 0x0000000202047228 */ /* 0x000fe20000000000 */
[----:B------:R-:W-:Y:S01]  /*0130*/  IMAD.MOV.U32 R6, RZ, RZ, 0x180754af ;  /* 0x180754afff067424 */ /* 0x000fe200078e00ff */
[----:B------:R-:W-:Y:S01]  /*0140*/  UMOV UR6, 0xdc1895e9 ;  /* 0xdc1895e900067882 */ /* 0x000fe20000000000 */
[----:B------:R-:W-:Y:S01]  /*0150*/  IMAD.MOV.U32 R7, RZ, RZ, 0x3fb3823b ;  /* 0x3fb3823bff077424 */ /* 0x000fe200078e00ff */
[----:B------:R-:W-:Y:S01]  /*0160*/  UMOV UR7, 0x3fb0066b ;  /* 0x3fb0066b00077882 */ /* 0x000fe20000000000 */
[----:B------:R-:W-:-:S04]  /*0170*/  ISETP.GT.AND P0, PT, R3, -0x1, PT ;  /* 0xffffffff0300780c */ /* 0x000fc80003f04270 */
[----:B------:R-:W-:Y:S01]  /*0180*/  DFMA R6, R4, UR6, -R6 ;  /* 0x0000000604067c2b */ /* 0x000fe20008000806 */
[----:B------:R-:W-:Y:S01]  /*0190*/  UMOV UR6, 0xcc2f79ae ;  /* 0xcc2f79ae00067882 */ /* 0x000fe20000000000 */
[----:B------:R-:W-:-:S06]  /*01a0*/  UMOV UR7, 0x3fb11e52 ;  /* 0x3fb11e5200077882 */ /* 0x000fcc0000000000 */
[----:B------:R-:W-:Y:S01]  /*01b0*/  DFMA R6, R4, R6, UR6 ;  /* 0x0000000604067e2b */ /* 0x000fe20008000006 */
[----:B------:R-:W-:Y:S01]  /*01c0*/  UMOV UR6, 0x3526861b ;  /* 0x3526861b00067882 */ /* 0x000fe20000000000 */
[----:B------:R-:W-:-:S06]  /*01d0*/  UMOV UR7, 0x3f924eaf ;  /* 0x3f924eaf00077882 */ /* 0x000fcc0000000000 */
[----:B------:R-:W-:Y:S01]  /*01e0*/  DFMA R6, R4, R6, -UR6 ;  /* 0x8000000604067e2b */ /* 0x000fe20008000006 */
[----:B------:R-:W-:Y:S01]  /*01f0*/  UMOV UR6, 0xa31e6cb7 ;  /* 0xa31e6cb700067882 */ /* 0x000fe20000000000 */
[----:B------:R-:W-:-:S06]  /*0200*/  UMOV UR7, 0x3f91df02 ;  /* 0x3f91df0200077882 */ /* 0x000fcc0000000000 */
[----:B------:R-:W-:Y:S01]  /*0210*/  DFMA R6, R4, R6, UR6 ;  /* 0x0000000604067e2b */ /* 0x000fe20008000006 */
        /* <DEDUP_REMOVED lines=26> */
[----:B------:R-:W-:Y:S01]  /*03c0*/  DMUL R6, R4, R6 ;  /* 0x0000000604067228 */ /* 0x000fe20000000000 */
[----:B------:R-:W-:Y:S01]  /*03d0*/  @P0 IMAD.MOV.U32 R4, RZ, RZ, 0x33145c07 ;  /* 0x33145c07ff040424 */ /* 0x000fe200078e00ff */
[----:B------:R-:W-:-:S06]  /*03e0*/  @P0 MOV R5, 0x3c91a626 ;  /* 0x3c91a62600050802 */ /* 0x000fcc0000000f00 */
[----:B------:R-:W-:Y:S01]  /*03f0*/  DFMA R6, |R2|, R6, |R2| ;  /* 0x000000060206722b */ /* 0x000fe20000000602 */
[----:B------:R-:W-:Y:S01]  /*0400*/  @!P0 MOV R2, 0x33145c07 ;  /* 0x33145c0700028802 */ /* 0x000fe20000000f00 */
[----:B------:R-:W-:-:S06]  /*0410*/  @!P0 IMAD.MOV.U32 R3, RZ, RZ, 0x3c91a626 ;  /* 0x3c91a626ff038424 */ /* 0x000fcc00078e00ff */
[C---:B------:R-:W-:Y:S02]  /*0420*/  @!P0 DADD R2, R6.reuse, R2 ;  /* 0x0000000006028229 */ /* 0x040fe40000000002 */
[----:B------:R-:W-:-:S06]  /*0430*/  @P0 DADD R6, R6, -R4 ;  /* 0x0000000006060229 */ /* 0x000fcc0000000804 */
[----:B------:R-:W-:Y:S02]  /*0440*/  @!P0 DADD R2, R2, UR6 ;  /* 0x0000000602028e29 */ /* 0x000fe40008000000 */
[----:B------:R-:W-:Y:S01]  /*0450*/  @P0 DADD R2, -R6, UR6 ;  /* 0x0000000606020e29 */ /* 0x000fe20008000100 */
[----:B------:R-:W-:Y:S10]  /*0460*/  BRA `(.L_x_2) ;  /* 0x0000000400207947 */ /* 0x000ff40003800000 */
.L_x_1:
[----:B------:R-:W-:Y:S01]  /*0470*/  DADD R4, -|R2|, 1 ;  /* 0x3ff0000002047429 */ /* 0x000fe20000000300 */
[----:B------:R-:W-:Y:S01]  /*0480*/  IMAD.MOV.U32 R6, RZ, RZ, 0x66faac4b ;  /* 0x66faac4bff067424 */ /* 0x000fe200078e00ff */
[----:B------:R-:W-:Y:S01]  /*0490*/  UMOV UR6, 0x71155f70 ;  /* 0x71155f7000067882 */ /* 0x000fe20000000000 */
[----:B------:R-:W-:Y:S01]  /*04a0*/  IMAD.MOV.U32 R7, RZ, RZ, 0x3ebac2fe ;  /* 0x3ebac2feff077424 */ /* 0x000fe200078e00ff */
[----:B------:R-:W-:-:S05]  /*04b0*/  UMOV UR7, 0x3ec715b3 ;  /* 0x3ec715b300077882 */ /* 0x000fca0000000000 */
[----:B------:R-:W-:Y:S01]  /*04c0*/  DFMA R6, R4, UR6, -R6 ;  /* 0x0000000604067c2b */ /* 0x000fe20008000806 */
[----:B------:R-:W-:Y:S01]  /*04d0*/  UMOV UR6, 0x8efcd9b8 ;  /* 0x8efcd9b800067882 */ /* 0x000fe20000000000 */
[----:B------:R-:W-:Y:S01]  /*04e0*/  UMOV UR7, 0x3ed9a9b8 ;  /* 0x3ed9a9b800077882 */ /* 0x000fe20000000000 */
[----:B------:R-:W-:-:S05]  /*04f0*/  ISETP.GE.AND P0, PT, R5, 0x1, PT ;  /* 0x000000010500780c */ /* 0x000fca0003f06270 */
[----:B------:R-:W-:Y:S01]  /*0500*/  DFMA R6, R4, R6, UR6 ;  /* 0x0000000604067e2b */ /* 0x000fe20008000006 */
[----:B------:R-:W-:Y:S01]  /*0510*/  UMOV UR6, 0xa8a0c4c3 ;  /* 0xa8a0c4c300067882 */ /* 0x000fe20000000000 */
[----:B------:R-:W-:-:S06]  /*0520*/  UMOV UR7, 0x3edd0f40 ;  /* 0x3edd0f4000077882 */ /* 0x000fcc0000000000 */
[----:B------:R-:W-:Y:S01]  /*0530*/  DFMA R8, R4, R6, UR6 ;  /* 0x0000000604087e2b */ /* 0x000fe20008000006 */
[----:B------:R-:W-:Y:S01]  /*0540*/  UMOV UR6, 0xfa9e0e1f ;  /* 0xfa9e0e1f00067882 */ /* 0x000fe20000000000 */
[----:B------:R-:W-:Y:S01]  /*0550*/  UMOV UR7, 0x3ef46d4c ;  /* 0x3ef46d4c00077882 */ /* 0x000fe20000000000 */
[----:B------:R-:W-:Y:S01]  /*0560*/  IADD3 R7, PT, PT, R5, -0x100000, RZ ;  /* 0xfff0000005077810 */ /* 0x000fe20007ffe0ff */
[----:B------:R-:W-:-:S04]  /*0570*/  IMAD.MOV.U32 R6, RZ, RZ, R4 ;  /* 0x000000ffff067224 */ /* 0x000fc800078e0004 */
[----:B------:R-:W-:Y:S01]  /*0580*/  DFMA R10, R4, R8, UR6 ;  /* 0x00000006040a7e2b */ /* 0x000fe20008000008 */
[----:B------:R-:W-:Y:S01]  /*0590*/  UMOV UR6, 0x8d1e2422 ;  /* 0x8d1e242200067882 */ /* 0x000fe20000000000 */
[----:B------:R-:W-:Y:S01]  /*05a0*/  UMOV UR7, 0x3f079c16 ;  /* 0x3f079c1600077882 */ /* 0x000fe20000000000 */
[----:B------:R-:W0:Y:S01]  /*05b0*/  MUFU.RSQ64H R9, R7 ;  /* 0x0000000700097308 */ /* 0x000e220000001c00 */
[----:B------:R-:W-:-:S04]  /*05c0*/  IMAD.MOV.U32 R8, RZ, RZ, RZ ;  /* 0x000000ffff087224 */ /* 0x000fc800078e00ff */
[----:B------:R-:W-:Y:S01]  /*05d0*/  DFMA R10, R4, R10, UR6 ;  /* 0x00000006040a7e2b */ /* 0x000fe2000800000a */
[----:B------:R-:W-:Y:S01]  /*05e0*/  UMOV UR6, 0xc3bca540 ;  /* 0xc3bca54000067882 */ /* 0x000fe20000000000 */
[----:B------:R-:W-:-:S06]  /*05f0*/  UMOV UR7, 0x3f1c9a88 ;  /* 0x3f1c9a8800077882 */ /* 0x000fcc0000000000 */
[----:B------:R-:W-:Y:S01]  /*0600*/  DFMA R10, R4, R10, UR6 ;  /* 0x00000006040a7e2b */ /* 0x000fe2000800000a */
[----:B------:R-:W-:Y:S01]  /*0610*/  UMOV UR6, 0x4bd476df ;  /* 0x4bd476df00067882 */ /* 0x000fe20000000000 */
[----:B------:R-:W-:Y:S01]  /*0620*/  UMOV UR7, 0x3f31c4e6 ;  /* 0x3f31c4e600077882 */ /* 0x000fe20000000000 */
[----:B0-----:R-:W-:-:S05]  /*0630*/  DMUL R12, R6, R8 ;  /* 0x00000008060c7228 */ /* 0x001fca0000000000 */
[----:B------:R-:W-:Y:S01]  /*0640*/  DFMA R16, R4, R10, UR6 ;  /* 0x0000000604107e2b */ /* 0x000fe2000800000a */
[----:B------:R-:W-:Y:S01]  /*0650*/  UMOV UR6, 0x60009c8f ;  /* 0x60009c8f00067882 */ /* 0x000fe20000000000 */
[----:B------:R-:W-:Y:S01]  /*0660*/  UMOV UR7, 0x3f46e8ba ;  /* 0x3f46e8ba00077882 */ /* 0x000fe20000000000 */
[----:B------:R-:W-:Y:S01]  /*0670*/  IADD3 R11, PT, PT, R9, -0x100000, RZ ;  /* 0xfff00000090b7810 */ /* 0x000fe20007ffe0ff */
[----:B------:R-:W-:Y:S01]  /*0680*/  DFMA R14, R12, -R12, R6 ;  /* 0x8000000c0c0e722b */ /* 0x000fe20000000006 */
[----:B------:R-:W-:-:S03]  /*0690*/  IMAD.MOV.U32 R10, RZ, RZ, RZ ;  /* 0x000000ffff0a7224 */ /* 0x000fc600078e00ff */
[----:B------:R-:W-:Y:S01]  /*06a0*/  DFMA R16, R4, R16, UR6 ;  /* 0x0000000604107e2b */ /* 0x000fe20008000010 */
[----:B------:R-:W-:Y:S01]  /*06b0*/  UMOV UR6, 0xc62b05a2 ;  /* 0xc62b05a200067882 */ /* 0x000fe20000000000 */
[----:B------:R-:W-:Y:S02]  /*06c0*/  UMOV UR7, 0x3f5f1c71 ;  /* 0x3f5f1c7100077882 */ /* 0x000fe40000000000 */
[----:B------:R-:W-:-:S04]  /*06d0*/  DFMA R14, R10, R14, R12 ;  /* 0x0000000e0a0e722b */ /* 0x000fc8000000000c */
[----:B------:R-:W-:Y:S01]  /*06e0*/  DFMA R16, R4, R16, UR6 ;  /* 0x0000000604107e2b */ /* 0x000fe20008000010 */
[----:B------:R-:W-:Y:S01]  /*06f0*/  UMOV UR6, 0xb6dc9f2c ;  /* 0xb6dc9f2c00067882 */ /* 0x000fe20000000000 */
[----:B------:R-:W-:Y:S02]  /*0700*/  UMOV UR7, 0x3f76db6d ;  /* 0x3f76db6d00077882 */ /* 0x000fe40000000000 */
[-C--:B------:R-:W-:Y:S02]  /*0710*/  DFMA R8, R8, -R14.reuse, 1 ;  /* 0x3ff000000808742b */ /* 0x080fe4000000080e */
[----:B------:R-:W-:Y:S02]  /*0720*/  DFMA R6, R14, -R14, R6 ;  /* 0x8000000e0e06722b */ /* 0x000fe40000000006 */
[----:B------:R-:W-:Y:S01]  /*0730*/  DFMA R16, R4, R16, UR6 ;  /* 0x0000000604107e2b */ /* 0x000fe20008000010 */
[----:B------:R-:W-:Y:S01]  /*0740*/  UMOV UR6, 0x3333329c ;  /* 0x3333329c00067882 */ /* 0x000fe20000000000 */
[----:B------:R-:W-:-:S02]  /*0750*/  UMOV UR7, 0x3f933333 ;  /* 0x3f93333300077882 */ /* 0x000fc40000000000 */
[----:B------:R-:W-:-:S04]  /*0760*/  DFMA R8, R10, R8, R10 ;  /* 0x000000080a08722b */ /* 0x000fc8000000000a */
[----:B------:R-:W-:Y:S01]  /*0770*/  DFMA R16, R4, R16, UR6 ;  /* 0x0000000604107e2b */ /* 0x000fe20008000010 */
[----:B------:R-:W-:Y:S01]  /*0780*/  UMOV UR6, 0x55555555 ;  /* 0x5555555500067882 */ /* 0x000fe20000000000 */
[----:B------:R-:W-:Y:S02]  /*0790*/  UMOV UR7, 0x3fb55555 ;  /* 0x3fb5555500077882 */ /* 0x000fe40000000000 */
[----:B------:R-:W-:Y:S02]  /*07a0*/  DFMA R6, R8, R6, R14 ;  /* 0x000000060806722b */ /* 0x000fe4000000000e */
[----:B------:R-:W-:Y:S02]  /*07b0*/  DMUL R8, RZ, |R2| ;  /* 0x40000002ff087228 */ /* 0x000fe40000000000 */
[----:B------:R-:W-:Y:S01]  /*07c0*/  DFMA R16, R4, R16, UR6 ;  /* 0x0000000604107e2b */ /* 0x000fe20008000010 */
[----:B------:R-:W-:Y:S01]  /*07d0*/  UMOV UR6, 0x33145c07 ;  /* 0x33145c0700067882 */ /* 0x000fe20000000000 */
[----:B------:R-:W-:-:S04]  /*07e0*/  UMOV UR7, 0x3ca1a626 ;  /* 0x3ca1a62600077882 */ /* 0x000fc80000000000 */
[----:B------:R-:W-:Y:S02]  /*07f0*/  IADD3 R7, PT, PT, R7, 0x100000, RZ ;  /* 0x0010000007077810 */ /* 0x000fe40007ffe0ff */
[----:B------:R-:W-:-:S08]  /*0800*/  DMUL R16, R4, R16 ;  /* 0x0000001004107228 */ /* 0x000fd00000000000 */
[----:B------:R-:W-:-:S10]  /*0810*/  DFMA R16, R6, R16, R6 ;  /* 0x000000100610722b */ /* 0x000fd40000000006 */
[----:B------:R-:W-:Y:S02]  /*0820*/  FSEL R8, R8, R16, !P0 ;  /* 0x0000001008087208 */ /* 0x000fe40004000000 */
[----:B------:R-:W-:Y:S02]  /*0830*/  FSEL R9, R9, R17, !P0 ;  /* 0x0000001109097208 */ /* 0x000fe40004000000 */
[----:B------:R-:W-:-:S04]  /*0840*/  ISETP.GE.AND P0, PT, R5, RZ, PT ;  /* 0x000000ff0500720c */ /* 0x000fc80003f06270 */
[----:B------:R-:W-:-:S10]  /*0850*/  DMUL R6, R8, +INF ;  /* 0x7ff0000008067828 */ /* 0x000fd40000000000 */
[----:B------:R-:W-:Y:S02]  /*0860*/  FSEL R6, R6, R8, !P0 ;  /* 0x0000000806067208 */ /* 0x000fe40004000000 */
[----:B------:R-:W-:Y:S02]  /*0870*/  FSEL R7, R7, R9, !P0 ;  /* 0x0000000907077208 */ /* 0x000fe40004000000 */
[----:B------:R-:W-:-:S04]  /*0880*/  ISETP.GE.AND P0, PT, R3, RZ, PT ;  /* 0x000000ff0300720c */ /* 0x000fc80003f06270 */
[----:B------:R-:W-:Y:S01]  /*0890*/  DADD R4, R6, -UR6 ;  /* 0x8000000606047e29 */ /* 0x000fe20008000000 */
[----:B------:R-:W-:Y:S01]  /*08a0*/  UMOV UR6, 0x54442d18 ;  /* 0x54442d1800067882 */ /* 0x000fe20000000000 */
[----:B------:R-:W-:-:S06]  /*08b0*/  UMOV UR7, 0x400921fb ;  /* 0x400921fb00077882 */ /* 0x000fcc0000000000 */
[----:B------:R-:W-:-:S10]  /*08c0*/  DADD R4, -R4, UR6 ;  /* 0x0000000604047e29 */ /* 0x000fd40008000100 */
[----:B------:R-:W-:Y:S02]  /*08d0*/  FSEL R2, R4, R6, !P0 ;  /* 0x0000000604027208 */ /* 0x000fe40004000000 */
[----:B------:R-:W-:-:S07]  /*08e0*/  FSEL R3, R5, R7, !P0 ;  /* 0x0000000705037208 */ /* 0x000fce0004000000 */
.L_x_2:
[----:B------:R-:W-:Y:S05]  /*08f0*/  BSYNC.RECONVERGENT B0 ;  /* 0x0000000000007941 */ /* 0x000fea0003800200 */
.L_x_0:
[----:B------:R-:W0:Y:S01]  /*0900*/  LDC.64 R4, c[0x0][0x390] ;  /* 0x0000e400ff047b82 */ /* 0x000e220000000a00 */
[----:B------:R-:W1:Y:S02]  /*0910*/  LDCU UR6, c[0x0][0x398] ;  /* 0x00007300ff0677ac */ /* 0x000e640008000800 */
[----:B-1----:R-:W-:-:S04]  /*0920*/  IMAD R7, R0, UR6, RZ ;  /* 0x0000000600077c24 */ /* 0x002fc8000f8e02ff */
[----:B0-----:R-:W-:-:S05]  /*0930*/  IMAD.WIDE R4, R7, 0x8, R4 ;  /* 0x0000000807047825 */ /* 0x001fca00078e0204 */
[----:B------:R-:W-:Y:S01]  /*0940*/  STG.E.64 desc[UR4][R4.64], R2 ;  /* 0x0000000204007986 */ /* 0x000fe2000c101b04 */
[----:B------:R-:W-:Y:S05]  /*0950*/  EXIT ;  /* 0x000000000000794d */ /* 0x000fea0003800000 */
.L_x_3:
[----:B------:R-:W-:-:S00]  /*0960*/  BRA `(.L_x_3) ;  /* 0xfffffffc00fc7947 */ /* 0x000fc0000383ffff */
[----:B------:R-:W-:-:S00]  /*0970*/  NOP ;  /* 0x0000000000007918 */ /* 0x000fc00000000000 */
        /* <DEDUP_REMOVED lines=8> */
.L_x_4:


//--------------------- .nv.shared.reserved.0     --------------------------
	.section	.nv.shared.reserved.0,"aw",@nobits
	.weak		__nv_reservedSMEM_offset_0_alias
	.size		__nv_reservedSMEM_offset_0_alias, 0, 64
	.other		__nv_reservedSMEM_offset_0_alias,@"STO_CUDA_RESERVED_SHARED STV_DEFAULT"
__nv_reservedSMEM_offset_0_alias:
	.zero		0
	.zero		64


//--------------------- .nv.constant0.acosKernel  --------------------------
	.section	.nv.constant0.acosKernel,"a",@progbits
	.sectionflags	@""
	.align	4
.nv.constant0.acosKernel:
	.zero		928


//--------------------- SYMBOLS --------------------------

	.type		.nv.reservedSmem.offset0,@object
	.size		.nv.reservedSmem.offset0,0x4
